//
// Generated by NVIDIA NVVM Compiler
//
// Compiler Build ID: CL-36424714
// Cuda compilation tools, release 13.0, V13.0.88
// Based on NVVM 20.0.0
//

.version 9.0
.target sm_100
.address_size 64

	// .globl	_Z14reduce_non_divPiS_
.extern .shared .align 16 .b8 sdata[];

.visible .entry _Z14reduce_non_divPiS_(
	.param .u64 .ptr .align 1 _Z14reduce_non_divPiS__param_0,
	.param .u64 .ptr .align 1 _Z14reduce_non_divPiS__param_1
)
{
	.reg .pred 	%p<5>;
	.reg .b32 	%r<24>;
	.reg .b64 	%rd<9>;

	ld.param.u64 	%rd2, [_Z14reduce_non_divPiS__param_0];
	ld.param.u64 	%rd1, [_Z14reduce_non_divPiS__param_1];
	cvta.to.global.u64 	%rd3, %rd2;
	mov.u32 	%r1, %tid.x;
	mov.u32 	%r2, %ctaid.x;
	mov.u32 	%r3, %ntid.x;
	mad.lo.s32 	%r7, %r2, %r3, %r1;
	mul.wide.u32 	%rd4, %r7, 4;
	add.s64 	%rd5, %rd3, %rd4;
	ld.global.u32 	%r8, [%rd5];
	shl.b32 	%r9, %r1, 2;
	mov.u32 	%r10, sdata;
	add.s32 	%r11, %r10, %r9;
	st.shared.u32 	[%r11], %r8;
	bar.sync 	0;
	setp.lt.u32 	%p1, %r3, 2;
	@%p1 bra 	$L__BB0_5;
	mov.b32 	%r23, 1;
$L__BB0_2:
	shl.b32 	%r5, %r23, 1;
	mul.lo.s32 	%r6, %r5, %r1;
	setp.ge.u32 	%p2, %r6, %r3;
	@%p2 bra 	$L__BB0_4;
	add.s32 	%r13, %r6, %r23;
	shl.b32 	%r14, %r13, 2;
	add.s32 	%r16, %r10, %r14;
	ld.shared.u32 	%r17, [%r16];
	shl.b32 	%r18, %r6, 2;
	add.s32 	%r19, %r10, %r18;
	ld.shared.u32 	%r20, [%r19];
	add.s32 	%r21, %r20, %r17;
	st.shared.u32 	[%r19], %r21;
$L__BB0_4:
	bar.sync 	0;
	setp.lt.u32 	%p3, %r5, %r3;
	mov.u32 	%r23, %r5;
	@%p3 bra 	$L__BB0_2;
$L__BB0_5:
	setp.ne.s32 	%p4, %r1, 0;
	@%p4 bra 	$L__BB0_7;
	ld.shared.u32 	%r22, [sdata];
	cvta.to.global.u64 	%rd6, %rd1;
	mul.wide.u32 	%rd7, %r2, 4;
	add.s64 	%rd8, %rd6, %rd7;
	st.global.u32 	[%rd8], %r22;
$L__BB0_7:
	ret;

}


// ===== COMPILED SASS (sm_100) =====

	.target	sm_100

	.elftype	@"ET_EXEC"


//--------------------- .note.nv.tkinfo           --------------------------
	.section	.note.nv.tkinfo,"",@"SHT_NOTE"
	.sectionflags	@"SHF_NOTE_NV_TKINFO"
	.tkinfo
        /*0018*/ 	.word	0x00000002
        /*0030*/ 	.string	""
        /*0030*/ 	.string	"ptxas"
        /*0030*/ 	.string	"Cuda compilation tools, release 13.0, V13.0.88"
        /*0030*/ 	.string	"Build cuda_13.0.r13.0/compiler.36424714_0"
        /*0030*/ 	.string	"-arch sm_100 -m 64 "



//--------------------- .note.nv.cuinfo           --------------------------
	.section	.note.nv.cuinfo,"",@"SHT_NOTE"
	.sectionflags	@"SHF_NOTE_NV_CUINFO"
        /*0018*/ 	.short	0x0002
        /*001a*/ 	.short	0x0064
        /*001c*/ 	.short	0x0082
	.zero		2


//--------------------- .nv.info                  --------------------------
	.section	.nv.info,"",@"SHT_CUDA_INFO"
	.align	4


	//----- nvinfo : EIATTR_REGCOUNT
	.align		4
        /*0000*/ 	.byte	0x04, 0x2f
        /*0002*/ 	.short	(.L_1 - .L_0)
	.align		4
.L_0:
        /*0004*/ 	.word	index@(_Z14reduce_non_divPiS_)
        /*0008*/ 	.word	0x0000000a


	//----- nvinfo : EIATTR_FRAME_SIZE
	.align		4
.L_1:
        /*000c*/ 	.byte	0x04, 0x11
        /*000e*/ 	.short	(.L_3 - .L_2)
	.align		4
.L_2:
        /*0010*/ 	.word	index@(_Z14reduce_non_divPiS_)
        /*0014*/ 	.word	0x00000000


	//----- nvinfo : EIATTR_MIN_STACK_SIZE
	.align		4
.L_3:
        /*0018*/ 	.byte	0x04, 0x12
        /*001a*/ 	.short	(.L_5 - .L_4)
	.align		4
.L_4:
        /*001c*/ 	.word	index@(_Z14reduce_non_divPiS_)
        /*0020*/ 	.word	0x00000000
.L_5:


//--------------------- .nv.compat                --------------------------
	.section	.nv.compat,"",@"SHT_CUDA_COMPAT_INFO"
	.align	4
        /*0000*/ 	.byte	0x02, 0x09, 0x00, 0x00, 0x02, 0x02, 0x01, 0x00, 0x02, 0x05, 0x05, 0x00, 0x03, 0x07, 0x01, 0x01
        /*0010*/ 	.byte	0x02, 0x03, 0x00, 0x00, 0x02, 0x06, 0x01, 0x00, 0x04, 0x0b, 0x08, 0x00, 0x09, 0x00, 0x00, 0x00
        /*0020*/ 	.byte	0x00, 0x00, 0x00, 0x00


//--------------------- .nv.info._Z14reduce_non_divPiS_ --------------------------
	.section	.nv.info._Z14reduce_non_divPiS_,"",@"SHT_CUDA_INFO"
	.sectionflags	@""
	.align	4


	//----- nvinfo : EIATTR_CUDA_API_VERSION
	.align		4
        /*0000*/ 	.byte	0x04, 0x37
        /*0002*/ 	.short	(.L_7 - .L_6)
.L_6:
        /*0004*/ 	.word	0x00000082


	//----- nvinfo : EIATTR_KPARAM_INFO
	.align		4
.L_7:
        /*0008*/ 	.byte	0x04, 0x17
        /*000a*/ 	.short	(.L_9 - .L_8)
.L_8:
        /*000c*/ 	.word	0x00000000
        /*0010*/ 	.short	0x0001
        /*0012*/ 	.short	0x0008
        /*0014*/ 	.byte	0x00, 0xf5, 0x21, 0x00


	//----- nvinfo : EIATTR_KPARAM_INFO
	.align		4
.L_9:
        /*0018*/ 	.byte	0x04, 0x17
        /*001a*/ 	.short	(.L_11 - .L_10)
.L_10:
        /*001c*/ 	.word	0x00000000
        /*0020*/ 	.short	0x0000
        /*0022*/ 	.short	0x0000
        /*0024*/ 	.byte	0x00, 0xf5, 0x21, 0x00


	//----- nvinfo : EIATTR_SPARSE_MMA_MASK
	.align		4
.L_11:
        /*0028*/ 	.byte	0x03, 0x50
        /*002a*/ 	.short	0x0000


	//----- nvinfo : EIATTR_MAXREG_COUNT
	.align		4
        /*002c*/ 	.byte	0x03, 0x1b
        /*002e*/ 	.short	0x00ff


	//----- nvinfo : EIATTR_NUM_BARRIERS
	.align		4
        /*0030*/ 	.byte	0x02, 0x4c
        /*0032*/ 	.byte	0x01
	.zero		1


	//----- nvinfo : EIATTR_MERCURY_ISA_VERSION
	.align		4
        /*0034*/ 	.byte	0x03, 0x5f
        /*0036*/ 	.short	0x0101


	//----- nvinfo : EIATTR_VRC_CTA_INIT_COUNT
	.align		4
        /*0038*/ 	.byte	0x02, 0x4a
	.zero		1
	.zero		1


	//----- nvinfo : EIATTR_EXIT_INSTR_OFFSETS
	.align		4
        /*003c*/ 	.byte	0x04, 0x1c
        /*003e*/ 	.short	(.L_13 - .L_12)


	//   ....[0]....
.L_12:
        /*0040*/ 	.word	0x00000210


	//   ....[1]....
        /*0044*/ 	.word	0x00000290


	//----- nvinfo : EIATTR_CBANK_PARAM_SIZE
	.align		4
.L_13:
        /*0048*/ 	.byte	0x03, 0x19
        /*004a*/ 	.short	0x0010


	//----- nvinfo : EIATTR_PARAM_CBANK
	.align		4
        /*004c*/ 	.byte	0x04, 0x0a
        /*004e*/ 	.short	(.L_15 - .L_14)
	.align		4
.L_14:
        /*0050*/ 	.word	index@(.nv.constant0._Z14reduce_non_divPiS_)
        /*0054*/ 	.short	0x0380
        /*0056*/ 	.short	0x0010


	//----- nvinfo : EIATTR_SW_WAR
	.align		4
.L_15:
        /*0058*/ 	.byte	0x04, 0x36
        /*005a*/ 	.short	(.L_17 - .L_16)
.L_16:
        /*005c*/ 	.word	0x00000008
.L_17:


//--------------------- .nv.callgraph             --------------------------
	.section	.nv.callgraph,"",@"SHT_CUDA_CALLGRAPH"
	.align	4
	.sectionentsize	8
	.align		4
        /*0000*/ 	.word	0x00000000
	.align		4
        /*0004*/ 	.word	0xffffffff
	.align		4
        /*0008*/ 	.word	0x00000000
	.align		4
        /*000c*/ 	.word	0xfffffffe
	.align		4
        /*0010*/ 	.word	0x00000000
	.align		4
        /*0014*/ 	.word	0xfffffffd
	.align		4
        /*0018*/ 	.word	0x00000000
	.align		4
        /*001c*/ 	.word	0xfffffffc


//--------------------- .text._Z14reduce_non_divPiS_ --------------------------
	.section	.text._Z14reduce_non_divPiS_,"ax",@progbits
	.align	128
        .global         _Z14reduce_non_divPiS_
        .type           _Z14reduce_non_divPiS_,@function
        .size           _Z14reduce_non_divPiS_,(.L_x_3 - _Z14reduce_non_divPiS_)
        .other          _Z14reduce_non_divPiS_,@"STO_CUDA_ENTRY STV_DEFAULT"
_Z14reduce_non_divPiS_:
.text._Z14reduce_non_divPiS_:
[----:B------:R-:W-:Y:S01]  /*0000*/  LDC R1, c[0x0][0x37c] ;  /* 0x0000df00ff017b82 */ /* 0x000fe20000000800 */
[----:B------:R-:W0:Y:S07]  /*0010*/  S2R R4, SR_TID.X ;  /* 0x0000000000047919 */ /* 0x000e2e0000002100 */
[----:B------:R-:W1:Y:S01]  /*0020*/  LDC.64 R2, c[0x0][0x380] ;  /* 0x0000e000ff027b82 */ /* 0x000e620000000a00 */
[----:B------:R-:W0:Y:S01]  /*0030*/  LDCU UR7, c[0x0][0x360] ;  /* 0x00006c00ff0777ac */ /* 0x000e220008000800 */
[----:B------:R-:W0:Y:S01]  /*0040*/  S2R R7, SR_CTAID.X ;  /* 0x0000000000077919 */ /* 0x000e220000002500 */
[----:B------:R-:W2:Y:S01]  /*0050*/  LDCU.64 UR8, c[0x0][0x358] ;  /* 0x00006b00ff0877ac */ /* 0x000ea20008000a00 */
[----:B0-----:R-:W-:-:S04]  /*0060*/  IMAD R5, R7, UR7, R4 ;  /* 0x0000000707057c24 */ /* 0x001fc8000f8e0204 */
[----:B-1----:R-:W-:-:S06]  /*0070*/  IMAD.WIDE.U32 R2, R5, 0x4, R2 ;  /* 0x0000000405027825 */ /* 0x002fcc00078e0002 */
[----:B--2---:R-:W2:Y:S01]  /*0080*/  LDG.E R2, desc[UR8][R2.64] ;  /* 0x0000000802027981 */ /* 0x004ea2000c1e1900 */
[----:B------:R-:W0:Y:S01]  /*0090*/  S2UR UR5, SR_CgaCtaId ;  /* 0x00000000000579c3 */ /* 0x000e220000008800 */
[----:B------:R-:W-:Y:S01]  /*00a0*/  UMOV UR4, 0x400 ;  /* 0x0000040000047882 */ /* 0x000fe20000000000 */
[----:B------:R-:W-:Y:S01]  /*00b0*/  UISETP.GE.U32.AND UP0, UPT, UR7, 0x2, UPT ;  /* 0x000000020700788c */ /* 0x000fe2000bf06070 */
[----:B------:R-:W-:Y:S01]  /*00c0*/  ISETP.NE.AND P1, PT, R4, RZ, PT ;  /* 0x000000ff0400720c */ /* 0x000fe20003f25270 */
[----:B0-----:R-:W-:-:S06]  /*00d0*/  ULEA UR4, UR5, UR4, 0x18 ;  /* 0x0000000405047291 */ /* 0x001fcc000f8ec0ff */
[----:B------:R-:W-:-:S05]  /*00e0*/  LEA R5, R4, UR4, 0x2 ;  /* 0x0000000404057c11 */ /* 0x000fca000f8e10ff */
[----:B--2---:R0:W-:Y:S01]  /*00f0*/  STS [R5], R2 ;  /* 0x0000000205007388 */ /* 0x0041e20000000800 */
[----:B------:R-:W-:Y:S06]  /*0100*/  BAR.SYNC.DEFER_BLOCKING 0x0 ;  /* 0x0000000000007b1d */ /* 0x000fec0000010000 */
[----:B------:R-:W-:Y:S05]  /*0110*/  BRA.U !UP0, `(.L_x_0) ;  /* 0x00000001083c7547 */ /* 0x000fea000b800000 */
[----:B------:R-:W-:-:S05]  /*0120*/  UMOV UR5, 0x1 ;  /* 0x0000000100057882 */ /* 0x000fca0000000000 */
.L_x_1:
[----:B------:R-:W-:-:S04]  /*0130*/  USHF.L.U32 UR6, UR5, 0x1, URZ ;  /* 0x0000000105067899 */ /* 0x000fc800080006ff */
[----:B------:R-:W-:Y:S02]  /*0140*/  UISETP.GE.U32.AND UP0, UPT, UR6, UR7, UPT ;  /* 0x000000070600728c */ /* 0x000fe4000bf06070 */
[----:B01----:R-:W-:-:S05]  /*0150*/  IMAD R2, R4, UR6, RZ ;  /* 0x0000000604027c24 */ /* 0x003fca000f8e02ff */
[----:B------:R-:W-:-:S13]  /*0160*/  ISETP.GE.U32.AND P0, PT, R2, UR7, PT ;  /* 0x0000000702007c0c */ /* 0x000fda000bf06070 */
[C---:B------:R-:W-:Y:S01]  /*0170*/  @!P0 VIADD R0, R2.reuse, UR5 ;  /* 0x0000000502008c36 */ /* 0x040fe20008000000 */
[----:B------:R-:W-:Y:S01]  /*0180*/  @!P0 LEA R2, R2, UR4, 0x2 ;  /* 0x0000000402028c11 */ /* 0x000fe2000f8e10ff */
[----:B------:R-:W-:-:S03]  /*0190*/  UMOV UR5, UR6 ;  /* 0x0000000600057c82 */ /* 0x000fc60008000000 */
[----:B------:R-:W-:Y:S01]  /*01a0*/  @!P0 LEA R0, R0, UR4, 0x2 ;  /* 0x0000000400008c11 */ /* 0x000fe2000f8e10ff */
[----:B------:R-:W-:Y:S05]  /*01b0*/  @!P0 LDS R3, [R2] ;  /* 0x0000000002038984 */ /* 0x000fea0000000800 */
[----:B------:R-:W0:Y:S02]  /*01c0*/  @!P0 LDS R0, [R0] ;  /* 0x0000000000008984 */ /* 0x000e240000000800 */
[----:B0-----:R-:W-:-:S05]  /*01d0*/  @!P0 IADD3 R3, PT, PT, R0, R3, RZ ;  /* 0x0000000300038210 */ /* 0x001fca0007ffe0ff */
[----:B------:R1:W-:Y:S01]  /*01e0*/  @!P0 STS [R2], R3 ;  /* 0x0000000302008388 */ /* 0x0003e20000000800 */
[----:B------:R-:W-:Y:S06]  /*01f0*/  BAR.SYNC.DEFER_BLOCKING 0x0 ;  /* 0x0000000000007b1d */ /* 0x000fec0000010000 */
[----:B------:R-:W-:Y:S05]  /*0200*/  BRA.U !UP0, `(.L_x_1) ;  /* 0xfffffffd08c87547 */ /* 0x000fea000b83ffff */
.L_x_0:
[----:B------:R-:W-:Y:S05]  /*0210*/  @P1 EXIT ;  /* 0x000000000000194d */ /* 0x000fea0003800000 */
[----:B------:R-:W2:Y:S01]  /*0220*/  S2UR UR5, SR_CgaCtaId ;  /* 0x00000000000579c3 */ /* 0x000ea20000008800 */
[----:B------:R-:W-:-:S07]  /*0230*/  UMOV UR4, 0x400 ;  /* 0x0000040000047882 */ /* 0x000fce0000000000 */
[----:B01----:R-:W0:Y:S01]  /*0240*/  LDC.64 R2, c[0x0][0x388] ;  /* 0x0000e200ff027b82 */ /* 0x003e220000000a00 */
[----:B--2---:R-:W-:Y:S01]  /*0250*/  ULEA UR4, UR5, UR4, 0x18 ;  /* 0x0000000405047291 */ /* 0x004fe2000f8ec0ff */
[----:B0-----:R-:W-:-:S08]  /*0260*/  IMAD.WIDE.U32 R2, R7, 0x4, R2 ;  /* 0x0000000407027825 */ /* 0x001fd000078e0002 */
[----:B------:R-:W0:Y:S04]  /*0270*/  LDS R5, [UR4] ;  /* 0x00000004ff057984 */ /* 0x000e280008000800 */
[----:B0-----:R-:W-:Y:S01]  /*0280*/  STG.E desc[UR8][R2.64], R5 ;  /* 0x0000000502007986 */ /* 0x001fe2000c101908 */
[----:B------:R-:W-:Y:S05]  /*0290*/  EXIT ;  /* 0x000000000000794d */ /* 0x000fea0003800000 */
.L_x_2:
[----:B------:R-:W-:-:S00]  /*02a0*/  BRA `(.L_x_2) ;  /* 0xfffffffc00fc7947 */ /* 0x000fc0000383ffff */
[----:B------:R-:W-:-:S00]  /*02b0*/  NOP ;  /* 0x0000000000007918 */ /* 0x000fc00000000000 */
        /* <DEDUP_REMOVED lines=12> */
.L_x_3:


//--------------------- .nv.shared._Z14reduce_non_divPiS_ --------------------------
	.section	.nv.shared._Z14reduce_non_divPiS_,"aw",@nobits
	.sectionflags	@""
	.align	16
	.zero		1024


//--------------------- .nv.shared.reserved.0     --------------------------
	.section	.nv.shared.reserved.0,"aw",@nobits
	.weak		__nv_reservedSMEM_offset_0_alias
	.size		__nv_reservedSMEM_offset_0_alias, 0, 64
	.other		__nv_reservedSMEM_offset_0_alias,@"STO_CUDA_RESERVED_SHARED STV_DEFAULT"
__nv_reservedSMEM_offset_0_alias:
	.zero		0
	.zero		64


//--------------------- .nv.constant0._Z14reduce_non_divPiS_ --------------------------
	.section	.nv.constant0._Z14reduce_non_divPiS_,"a",@progbits
	.sectionflags	@""
	.align	4
.nv.constant0._Z14reduce_non_divPiS_:
	.zero		912


//--------------------- SYMBOLS --------------------------

	.type		.nv.reservedSmem.offset0,@object
	.size		.nv.reservedSmem.offset0,0x4
	.type		.nv.reservedSmem.cap,@object
	.size		.nv.reservedSmem.cap,0x4
